	.headerflags	@"EF_CUDA_TEXMODE_UNIFIED EF_CUDA_64BIT_ADDRESS EF_CUDA_SM86 EF_CUDA_VIRTUAL_SM(EF_CUDA_SM86)"
	.elftype	@"ET_EXEC"


//--------------------- .nv.info                  --------------------------
	.section	.nv.info,"",@"SHT_CUDA_INFO"
	.align	4


	//----- nvinfo : EIATTR_REGCOUNT
	.align		4
        /*0000*/ 	.byte	0x04, 0x2f
        /*0002*/ 	.short	(.L_1 - .L_0)
	.align		4
.L_0:
        /*0004*/ 	.word	index@(_Z23globalMemBW_test_kernelPKfPf)
        /*0008*/ 	.word	0x00000024


	//----- nvinfo : EIATTR_MAX_STACK_SIZE
	.align		4
.L_1:
        /*000c*/ 	.byte	0x04, 0x23
        /*000e*/ 	.short	(.L_3 - .L_2)
	.align		4
.L_2:
        /*0010*/ 	.word	index@(_Z23globalMemBW_test_kernelPKfPf)
        /*0014*/ 	.word	0x00000000


	//----- nvinfo : EIATTR_MIN_STACK_SIZE
	.align		4
.L_3:
        /*0018*/ 	.byte	0x04, 0x12
        /*001a*/ 	.short	(.L_5 - .L_4)
	.align		4
.L_4:
        /*001c*/ 	.word	index@(_Z23globalMemBW_test_kernelPKfPf)
        /*0020*/ 	.word	0x00000000


	//----- nvinfo : EIATTR_FRAME_SIZE
	.align		4
.L_5:
        /*0024*/ 	.byte	0x04, 0x11
        /*0026*/ 	.short	(.L_7 - .L_6)
	.align		4
.L_6:
        /*0028*/ 	.word	index@(_Z23globalMemBW_test_kernelPKfPf)
        /*002c*/ 	.word	0x00000000
.L_7:


//--------------------- .nv.info._Z23globalMemBW_test_kernelPKfPf --------------------------
	.section	.nv.info._Z23globalMemBW_test_kernelPKfPf,"",@"SHT_CUDA_INFO"
	.align	4


	//----- nvinfo : EIATTR_CUDA_API_VERSION
	.align		4
        /*0000*/ 	.byte	0x04, 0x37
        /*0002*/ 	.short	(.L_9 - .L_8)
.L_8:
        /*0004*/ 	.word	0x00000079


	//----- nvinfo : EIATTR_SW2861232_WAR
	.align		4
.L_9:
        /*0008*/ 	.byte	0x01, 0x35
	.zero		2


	//----- nvinfo : EIATTR_PARAM_CBANK
	.align		4
        /*000c*/ 	.byte	0x04, 0x0a
        /*000e*/ 	.short	(.L_11 - .L_10)
	.align		4
.L_10:
        /*0010*/ 	.word	index@(.nv.constant0._Z23globalMemBW_test_kernelPKfPf)
        /*0014*/ 	.short	0x0160
        /*0016*/ 	.short	0x0010


	//----- nvinfo : EIATTR_CBANK_PARAM_SIZE
	.align		4
.L_11:
        /*0018*/ 	.byte	0x03, 0x19
        /*001a*/ 	.short	0x0010


	//----- nvinfo : EIATTR_KPARAM_INFO
	.align		4
        /*001c*/ 	.byte	0x04, 0x17
        /*001e*/ 	.short	(.L_13 - .L_12)
.L_12:
        /*0020*/ 	.word	0x00000000
        /*0024*/ 	.short	0x0001
        /*0026*/ 	.short	0x0008
        /*0028*/ 	.byte	0x00, 0xf0, 0x21, 0x00


	//----- nvinfo : EIATTR_KPARAM_INFO
	.align		4
.L_13:
        /*002c*/ 	.byte	0x04, 0x17
        /*002e*/ 	.short	(.L_15 - .L_14)
.L_14:
        /*0030*/ 	.word	0x00000000
        /*0034*/ 	.short	0x0000
        /*0036*/ 	.short	0x0000
        /*0038*/ 	.byte	0x00, 0xf0, 0x21, 0x00


	//----- nvinfo : EIATTR_MAXREG_COUNT
	.align		4
.L_15:
        /*003c*/ 	.byte	0x03, 0x1b
        /*003e*/ 	.short	0x00ff


	//----- nvinfo : EIATTR_EXIT_INSTR_OFFSETS
	.align		4
        /*0040*/ 	.byte	0x04, 0x1c
        /*0042*/ 	.short	(.L_17 - .L_16)


	//   ....[0]....
.L_16:
        /*0044*/ 	.word	0x000002a0


	//   ....[1]....
        /*0048*/ 	.word	0x000002e0
.L_17:


//--------------------- .nv.constant0._Z23globalMemBW_test_kernelPKfPf --------------------------
	.section	.nv.constant0._Z23globalMemBW_test_kernelPKfPf,"a",@progbits
	.align	4
.nv.constant0._Z23globalMemBW_test_kernelPKfPf:
	.zero		368


//--------------------- .text._Z23globalMemBW_test_kernelPKfPf --------------------------
	.section	.text._Z23globalMemBW_test_kernelPKfPf,"ax",@progbits
	.sectioninfo	@"SHI_REGISTERS=36"
	.align	128
        .global         _Z23globalMemBW_test_kernelPKfPf
        .type           _Z23globalMemBW_test_kernelPKfPf,@function
        .size           _Z23globalMemBW_test_kernelPKfPf,(.L_x_1 - _Z23globalMemBW_test_kernelPKfPf)
        .other          _Z23globalMemBW_test_kernelPKfPf,@"STO_CUDA_ENTRY STV_DEFAULT"
_Z23globalMemBW_test_kernelPKfPf:
.text._Z23globalMemBW_test_kernelPKfPf:
[----:B------:R-:W-:-:S02]  /*0000*/  MOV R1, c[0x0][0x28] ;  /* 0x00000a0000017a02 */ /* 0x000fc40000000f00 */
[----:B------:R-:W0:Y:S01]  /*0010*/  S2R R0, SR_CTAID.X ;  /* 0x0000000000007919 */ /* 0x000e220000002500 */
[----:B------:R-:W-:-:S03]  /*0020*/  ULDC.64 UR4, c[0x0][0x118] ;  /* 0x0000460000047ab9 */ /* 0x000fc60000000a00 */
[----:B------:R-:W0:Y:S02]  /*0030*/  S2R R3, SR_TID.X ;  /* 0x0000000000037919 */ /* 0x000e240000002100 */
[----:B0-----:R-:W-:-:S04]  /*0040*/  LEA R0, R0, R3, 0xd ;  /* 0x0000000300007211 */ /* 0x001fc800078e68ff */
[----:B------:R-:W-:-:S04]  /*0050*/  SHF.L.U32 R0, R0, 0x2, RZ ;  /* 0x0000000200007819 */ /* 0x000fc800000006ff */
[----:B------:R-:W-:-:S04]  /*0060*/  LOP3.LUT R0, R0, 0x3ffffffc, RZ, 0xc0, !PT ;  /* 0x3ffffffc00007812 */ /* 0x000fc800078ec0ff */
[----:B------:R-:W-:-:S04]  /*0070*/  IADD3 R2, P0, R0, c[0x0][0x160], RZ ;  /* 0x0000580000027a10 */ /* 0x000fc80007f1e0ff */
[----:B------:R-:W-:-:S05]  /*0080*/  IADD3.X R3, RZ, c[0x0][0x164], RZ, P0, !PT ;  /* 0x00005900ff037a10 */ /* 0x000fca00007fe4ff */
[----:B------:R-:W2:Y:S04]  /*0090*/  LDG.E.STRONG.SYS R0, [R2.64] ;  /* 0x0000000402007981 */ /* 0x000ea8000c1f5900 */
[----:B------:R-:W3:Y:S04]  /*00a0*/  LDG.E.STRONG.SYS R5, [R2.64+0x800] ;  /* 0x0008000402057981 */ /* 0x000ee8000c1f5900 */
[----:B------:R-:W4:Y:S04]  /*00b0*/  LDG.E.STRONG.SYS R7, [R2.64+0x1000] ;  /* 0x0010000402077981 */ /* 0x000f28000c1f5900 */
[----:B------:R-:W5:Y:S04]  /*00c0*/  LDG.E.STRONG.SYS R9, [R2.64+0x1800] ;  /* 0x0018000402097981 */ /* 0x000f68000c1f5900 */
        /* <DEDUP_REMOVED lines=11> */
[----:B------:R-:W5:Y:S01]  /*0180*/  LDG.E.STRONG.SYS R33, [R2.64+0x7800] ;  /* 0x0078000402217981 */ /* 0x000f62000c1f5900 */
[----:B--2---:R-:W-:-:S04]  /*0190*/  FADD R0, RZ, R0 ;  /* 0x00000000ff007221 */ /* 0x004fc80000000000 */
[----:B---3--:R-:W-:-:S04]  /*01a0*/  FADD R0, R0, R5 ;  /* 0x0000000500007221 */ /* 0x008fc80000000000 */
[----:B----4-:R-:W-:-:S04]  /*01b0*/  FADD R0, R0, R7 ;  /* 0x0000000700007221 */ /* 0x010fc80000000000 */
[----:B-----5:R-:W-:-:S04]  /*01c0*/  FADD R0, R0, R9 ;  /* 0x0000000900007221 */ /* 0x020fc80000000000 */
[----:B------:R-:W-:-:S04]  /*01d0*/  FADD R0, R0, R11 ;  /* 0x0000000b00007221 */ /* 0x000fc80000000000 */
        /* <DEDUP_REMOVED lines=10> */
[----:B------:R-:W-:-:S05]  /*0280*/  FADD R33, R0, R33 ;  /* 0x0000002100217221 */ /* 0x000fca0000000000 */
[----:B------:R-:W-:-:S13]  /*0290*/  FSETP.NEU.AND P0, PT, R33, RZ, PT ;  /* 0x000000ff2100720b */ /* 0x000fda0003f0d000 */
[----:B------:R-:W-:Y:S05]  /*02a0*/  @!P0 EXIT ;  /* 0x000000000000894d */ /* 0x000fea0003800000 */
[----:B------:R-:W-:Y:S02]  /*02b0*/  MOV R2, c[0x0][0x168] ;  /* 0x00005a0000027a02 */ /* 0x000fe40000000f00 */
[----:B------:R-:W-:-:S05]  /*02c0*/  MOV R3, c[0x0][0x16c] ;  /* 0x00005b0000037a02 */ /* 0x000fca0000000f00 */
[----:B------:R-:W-:Y:S01]  /*02d0*/  STG.E [R2.64], R33 ;  /* 0x0000002102007986 */ /* 0x000fe2000c101904 */
[----:B------:R-:W-:Y:S05]  /*02e0*/  EXIT ;  /* 0x000000000000794d */ /* 0x000fea0003800000 */
.L_x_0:
[----:B------:R-:W-:-:S00]  /*02f0*/  BRA `(.L_x_0) ;  /* 0xfffffff000007947 */ /* 0x000fc0000383ffff */
[----:B------:R-:W-:-:S00]  /*0300*/  NOP ;  /* 0x0000000000007918 */ /* 0x000fc00000000000 */
[----:B------:R-:W-:-:S00]  /*0310*/  NOP ;  /* 0x0000000000007918 */ /* 0x000fc00000000000 */
[----:B------:R-:W-:-:S00]  /*0320*/  NOP ;  /* 0x0000000000007918 */ /* 0x000fc00000000000 */
[----:B------:R-:W-:-:S00]  /*0330*/  NOP ;  /* 0x0000000000007918 */ /* 0x000fc00000000000 */
[----:B------:R-:W-:-:S00]  /*0340*/  NOP ;  /* 0x0000000000007918 */ /* 0x000fc00000000000 */
[----:B------:R-:W-:-:S00]  /*0350*/  NOP ;  /* 0x0000000000007918 */ /* 0x000fc00000000000 */
[----:B------:R-:W-:-:S00]  /*0360*/  NOP ;  /* 0x0000000000007918 */ /* 0x000fc00000000000 */
[----:B------:R-:W-:-:S00]  /*0370*/  NOP ;  /* 0x0000000000007918 */ /* 0x000fc00000000000 */
.L_x_1:
